	.headerflags	@"EF_CUDA_TEXMODE_UNIFIED EF_CUDA_64BIT_ADDRESS EF_CUDA_ACCELERATORS EF_CUDA_SM90 EF_CUDA_VIRTUAL_SM(EF_CUDA_SM90)"
	.elftype	@"ET_EXEC"


//--------------------- .nv.info                  --------------------------
	.section	.nv.info,"",@"SHT_CUDA_INFO"
	.align	4


	//----- nvinfo : EIATTR_REGCOUNT
	.align		4
        /*0000*/ 	.byte	0x04, 0x2f
        /*0002*/ 	.short	(.L_3 - .L_2)
	.align		4
.L_2:
        /*0004*/ 	.word	index@(triton_poi_fused__native_batch_norm_legit_no_training_relu_80)
        /*0008*/ 	.word	0x00000016


	//----- nvinfo : EIATTR_MIN_STACK_SIZE
	.align		4
.L_3:
        /*000c*/ 	.byte	0x04, 0x12
        /*000e*/ 	.short	(.L_5 - .L_4)
	.align		4
.L_4:
        /*0010*/ 	.word	index@(triton_poi_fused__native_batch_norm_legit_no_training_relu_80)
        /*0014*/ 	.word	0x00000000


	//----- nvinfo : EIATTR_FRAME_SIZE
	.align		4
.L_5:
        /*0018*/ 	.byte	0x04, 0x11
        /*001a*/ 	.short	(.L_7 - .L_6)
	.align		4
.L_6:
        /*001c*/ 	.word	index@(triton_poi_fused__native_batch_norm_legit_no_training_relu_80)
        /*0020*/ 	.word	0x00000000


	//----- nvinfo : EIATTR_MIN_STACK_SIZE
	.align		4
.L_7:
        /*0024*/ 	.byte	0x04, 0x12
        /*0026*/ 	.short	(.L_9 - .L_8)
	.align		4
.L_8:
        /*0028*/ 	.word	index@(triton_poi_fused__native_batch_norm_legit_no_training_relu_80)
        /*002c*/ 	.word	0x00000000
.L_9:


//--------------------- .nv.info.triton_poi_fused__native_batch_norm_legit_no_training_relu_80 --------------------------
	.section	.nv.info.triton_poi_fused__native_batch_norm_legit_no_training_relu_80,"",@"SHT_CUDA_INFO"
	.sectionflags	@""
	.align	4


	//----- nvinfo : EIATTR_CUDA_API_VERSION
	.align		4
        /*0000*/ 	.byte	0x04, 0x37
        /*0002*/ 	.short	(.L_11 - .L_10)
.L_10:
        /*0004*/ 	.word	0x0000007c


	//----- nvinfo : EIATTR_KPARAM_INFO
	.align		4
.L_11:
        /*0008*/ 	.byte	0x04, 0x17
        /*000a*/ 	.short	(.L_13 - .L_12)
.L_12:
        /*000c*/ 	.word	0x00000000
        /*0010*/ 	.short	0x0006
        /*0012*/ 	.short	0x0030
        /*0014*/ 	.byte	0x00, 0xf0, 0x11, 0x00


	//----- nvinfo : EIATTR_KPARAM_INFO
	.align		4
.L_13:
        /*0018*/ 	.byte	0x04, 0x17
        /*001a*/ 	.short	(.L_15 - .L_14)
.L_14:
        /*001c*/ 	.word	0x00000000
        /*0020*/ 	.short	0x0005
        /*0022*/ 	.short	0x0028
        /*0024*/ 	.byte	0x00, 0xf4, 0x21, 0x00


	//----- nvinfo : EIATTR_KPARAM_INFO
	.align		4
.L_15:
        /*0028*/ 	.byte	0x04, 0x17
        /*002a*/ 	.short	(.L_17 - .L_16)
.L_16:
        /*002c*/ 	.word	0x00000000
        /*0030*/ 	.short	0x0004
        /*0032*/ 	.short	0x0020
        /*0034*/ 	.byte	0x00, 0xf4, 0x21, 0x00


	//----- nvinfo : EIATTR_KPARAM_INFO
	.align		4
.L_17:
        /*0038*/ 	.byte	0x04, 0x17
        /*003a*/ 	.short	(.L_19 - .L_18)
.L_18:
        /*003c*/ 	.word	0x00000000
        /*0040*/ 	.short	0x0003
        /*0042*/ 	.short	0x0018
        /*0044*/ 	.byte	0x00, 0xf4, 0x21, 0x00


	//----- nvinfo : EIATTR_KPARAM_INFO
	.align		4
.L_19:
        /*0048*/ 	.byte	0x04, 0x17
        /*004a*/ 	.short	(.L_21 - .L_20)
.L_20:
        /*004c*/ 	.word	0x00000000
        /*0050*/ 	.short	0x0002
        /*0052*/ 	.short	0x0010
        /*0054*/ 	.byte	0x00, 0xf4, 0x21, 0x00


	//----- nvinfo : EIATTR_KPARAM_INFO
	.align		4
.L_21:
        /*0058*/ 	.byte	0x04, 0x17
        /*005a*/ 	.short	(.L_23 - .L_22)
.L_22:
        /*005c*/ 	.word	0x00000000
        /*0060*/ 	.short	0x0001
        /*0062*/ 	.short	0x0008
        /*0064*/ 	.byte	0x00, 0xf4, 0x21, 0x00


	//----- nvinfo : EIATTR_KPARAM_INFO
	.align		4
.L_23:
        /*0068*/ 	.byte	0x04, 0x17
        /*006a*/ 	.short	(.L_25 - .L_24)
.L_24:
        /*006c*/ 	.word	0x00000000
        /*0070*/ 	.short	0x0000
        /*0072*/ 	.short	0x0000
        /*0074*/ 	.byte	0x00, 0xf4, 0x21, 0x00


	//----- nvinfo : EIATTR_SPARSE_MMA_MASK
	.align		4
.L_25:
        /*0078*/ 	.byte	0x03, 0x50
        /*007a*/ 	.short	0x0000


	//----- nvinfo : EIATTR_MAXREG_COUNT
	.align		4
        /*007c*/ 	.byte	0x03, 0x1b
        /*007e*/ 	.short	0x00ff


	//----- nvinfo : EIATTR_EXIT_INSTR_OFFSETS
	.align		4
        /*0080*/ 	.byte	0x04, 0x1c
        /*0082*/ 	.short	(.L_27 - .L_26)


	//   ....[0]....
.L_26:
        /*0084*/ 	.word	0x00000490


	//   ....[1]....
        /*0088*/ 	.word	0x000004b0


	//----- nvinfo : EIATTR_REQNTID
	.align		4
.L_27:
        /*008c*/ 	.byte	0x04, 0x10
        /*008e*/ 	.short	(.L_29 - .L_28)
.L_28:
        /*0090*/ 	.word	0x00000100
        /*0094*/ 	.word	0x00000001
        /*0098*/ 	.word	0x00000001


	//----- nvinfo : EIATTR_CBANK_PARAM_SIZE
	.align		4
.L_29:
        /*009c*/ 	.byte	0x03, 0x19
        /*009e*/ 	.short	0x0034


	//----- nvinfo : EIATTR_PARAM_CBANK
	.align		4
        /*00a0*/ 	.byte	0x04, 0x0a
        /*00a2*/ 	.short	(.L_31 - .L_30)
	.align		4
.L_30:
        /*00a4*/ 	.word	index@(.nv.constant0.triton_poi_fused__native_batch_norm_legit_no_training_relu_80)
        /*00a8*/ 	.short	0x0210
        /*00aa*/ 	.short	0x0034


	//----- nvinfo : EIATTR_SW_WAR
	.align		4
.L_31:
        /*00ac*/ 	.byte	0x04, 0x36
        /*00ae*/ 	.short	(.L_33 - .L_32)
.L_32:
        /*00b0*/ 	.word	0x00000008
.L_33:


//--------------------- .nv.callgraph             --------------------------
	.section	.nv.callgraph,"",@"SHT_CUDA_CALLGRAPH"
	.align	4
	.sectionentsize	8
	.align		4
        /*0000*/ 	.word	0x00000000
	.align		4
        /*0004*/ 	.word	0xffffffff
	.align		4
        /*0008*/ 	.word	0x00000000
	.align		4
        /*000c*/ 	.word	0xfffffffe
	.align		4
        /*0010*/ 	.word	0x00000000
	.align		4
        /*0014*/ 	.word	0xfffffffd
	.align		4
        /*0018*/ 	.word	0x00000000
	.align		4
        /*001c*/ 	.word	0xfffffffc


//--------------------- .nv.constant4             --------------------------
	.section	.nv.constant4,"a",@progbits
	.align	8
	.align		8
.nv.constant4:
        /*0000*/ 	.dword	_$_str
	.align		8
        /*0008*/ 	.dword	_$_str_$_2


//--------------------- .text.triton_poi_fused__native_batch_norm_legit_no_training_relu_80 --------------------------
	.section	.text.triton_poi_fused__native_batch_norm_legit_no_training_relu_80,"ax",@progbits
	.align	128
        .global         triton_poi_fused__native_batch_norm_legit_no_training_relu_80
        .type           triton_poi_fused__native_batch_norm_legit_no_training_relu_80,@function
        .size           triton_poi_fused__native_batch_norm_legit_no_training_relu_80,(.L_x_1 - triton_poi_fused__native_batch_norm_legit_no_training_relu_80)
        .other          triton_poi_fused__native_batch_norm_legit_no_training_relu_80,@"STO_CUDA_ENTRY STV_DEFAULT"
triton_poi_fused__native_batch_norm_legit_no_training_relu_80:
.text.triton_poi_fused__native_batch_norm_legit_no_training_relu_80:
[----:B------:R-:W0:Y:S01]  /*0000*/  LDC R1, c[0x0][0x28] ;  /* 0x00000a00ff017b82 */ /* 0x000e220000000800 */
[----:B------:R-:W1:Y:S07]  /*0010*/  S2R R0, SR_TID.X ;  /* 0x0000000000007919 */ /* 0x000e6e0000002100 */
[----:B------:R-:W2:Y:S01]  /*0020*/  LDC.64 R8, c[0x0][0x220] ;  /* 0x00008800ff087b82 */ /* 0x000ea20000000a00 */
[----:B------:R-:W-:Y:S01]  /*0030*/  ULDC.64 UR4, c[0x0][0x208] ;  /* 0x0000820000047ab9 */ /* 0x000fe20000000a00 */
[----:B------:R-:W3:Y:S06]  /*0040*/  S2R R5, SR_CTAID.X ;  /* 0x0000000000057919 */ /* 0x000eec0000002500 */
[----:B------:R-:W4:Y:S08]  /*0050*/  LDC.64 R14, c[0x0][0x218] ;  /* 0x00008600ff0e7b82 */ /* 0x000f300000000a00 */
[----:B------:R-:W5:Y:S08]  /*0060*/  LDC.64 R12, c[0x0][0x210] ;  /* 0x00008400ff0c7b82 */ /* 0x000f700000000a00 */
[----:B------:R-:W4:Y:S01]  /*0070*/  LDC.64 R16, c[0x0][0x228] ;  /* 0x00008a00ff107b82 */ /* 0x000f220000000a00 */
[----:B-1----:R-:W-:-:S07]  /*0080*/  SHF.L.U32 R0, R0, 0x1, RZ ;  /* 0x0000000100007819 */ /* 0x002fce00000006ff */
[----:B------:R-:W1:Y:S01]  /*0090*/  LDC.64 R18, c[0x0][0x230] ;  /* 0x00008c00ff127b82 */ /* 0x000e620000000a00 */
[----:B---3--:R-:W-:Y:S02]  /*00a0*/  SHF.R.S32.HI R3, RZ, 0x16, R5 ;  /* 0x00000016ff037819 */ /* 0x008fe40000011405 */
[----:B------:R-:W-:Y:S02]  /*00b0*/  LOP3.LUT R0, R0, 0x1fe, RZ, 0xc0, !PT ;  /* 0x000001fe00007812 */ /* 0x000fe400078ec0ff */
[----:B------:R-:W-:Y:S02]  /*00c0*/  SGXT R3, R3, 0x1 ;  /* 0x000000010303781a */ /* 0x000fe40000000200 */
[----:B------:R-:W-:-:S04]  /*00d0*/  LEA R0, R5, R0, 0x9 ;  /* 0x0000000005007211 */ /* 0x000fc800078e48ff */
[----:B------:R-:W-:Y:S02]  /*00e0*/  LEA.HI R3, R3, R0, RZ, 0x8 ;  /* 0x0000000003037211 */ /* 0x000fe400078f40ff */
[----:B------:R-:W-:Y:S02]  /*00f0*/  ISETP.GE.AND P0, PT, R0, 0x52800, PT ;  /* 0x000528000000780c */ /* 0x000fe40003f06270 */
[----:B------:R-:W-:-:S05]  /*0100*/  SHF.R.S32.HI R3, RZ, 0x8, R3 ;  /* 0x00000008ff037819 */ /* 0x000fca0000011403 */
[----:B------:R-:W-:-:S05]  /*0110*/  IMAD.HI R2, R3, 0x634c0635, RZ ;  /* 0x634c063503027827 */ /* 0x000fca00078e02ff */
[----:B------:R-:W-:-:S04]  /*0120*/  SHF.R.U32.HI R5, RZ, 0x1f, R2 ;  /* 0x0000001fff057819 */ /* 0x000fc80000011602 */
[----:B------:R-:W-:Y:S02]  /*0130*/  LEA.HI.SX32 R2, R2, R5, 0x19 ;  /* 0x0000000502027211 */ /* 0x000fe400078fcaff */
[----:B------:R-:W-:-:S03]  /*0140*/  CS2R R4, SRZ ;  /* 0x0000000000047805 */ /* 0x000fc6000001ff00 */
[----:B------:R-:W-:-:S04]  /*0150*/  IMAD R11, R2, -0x14a, R3 ;  /* 0xfffffeb6020b7824 */ /* 0x000fc800078e0203 */
[----:B--2---:R-:W-:-:S05]  /*0160*/  IMAD.WIDE R8, R11, 0x4, R8 ;  /* 0x000000040b087825 */ /* 0x004fca00078e0208 */
[----:B------:R-:W2:Y:S04]  /*0170*/  @!P0 LDG.E.EL R4, desc[UR4][R8.64] ;  /* 0x0000000408048981 */ /* 0x000ea8000c2e1900 */
[----:B------:R3:W2:Y:S01]  /*0180*/  @!P0 LDG.E.EL R5, desc[UR4][R8.64] ;  /* 0x0000000408058981 */ /* 0x0006a2000c2e1900 */
[----:B------:R-:W-:Y:S02]  /*0190*/  CS2R R6, SRZ ;  /* 0x0000000000067805 */ /* 0x000fe4000001ff00 */
[----:B------:R-:W-:Y:S01]  /*01a0*/  CS2R R2, SRZ ;  /* 0x0000000000027805 */ /* 0x000fe2000001ff00 */
[----:B----4-:R-:W-:-:S04]  /*01b0*/  IMAD.WIDE R14, R11, 0x4, R14 ;  /* 0x000000040b0e7825 */ /* 0x010fc800078e020e */
[----:B-----5:R-:W-:Y:S01]  /*01c0*/  IMAD.WIDE R12, R0, 0x4, R12 ;  /* 0x00000004000c7825 */ /* 0x020fe200078e020c */
[----:B------:R-:W4:Y:S01]  /*01d0*/  @!P0 LDG.E.EL R7, desc[UR4][R14.64] ;  /* 0x000000040e078981 */ /* 0x000f22000c2e1900 */
[----:B---3--:R-:W-:Y:S02]  /*01e0*/  CS2R R8, SRZ ;  /* 0x0000000000087805 */ /* 0x008fe4000001ff00 */
[C---:B0-----:R-:W-:Y:S01]  /*01f0*/  IMAD.WIDE R16, R11.reuse, 0x4, R16 ;  /* 0x000000040b107825 */ /* 0x041fe200078e0210 */
[----:B------:R0:W3:Y:S03]  /*0200*/  @!P0 LDG.E.EL R6, desc[UR4][R14.64] ;  /* 0x000000040e068981 */ /* 0x0000e6000c2e1900 */
[----:B-1----:R-:W-:Y:S01]  /*0210*/  IMAD.WIDE R18, R11, 0x4, R18 ;  /* 0x000000040b127825 */ /* 0x002fe200078e0212 */
[----:B------:R1:W4:Y:S01]  /*0220*/  @!P0 LDG.E.64 R2, desc[UR4][R12.64] ;  /* 0x000000040c028981 */ /* 0x000322000c1e1b00 */
[----:B------:R-:W-:-:S03]  /*0230*/  CS2R R10, SRZ ;  /* 0x00000000000a7805 */ /* 0x000fc6000001ff00 */
[----:B------:R-:W5:Y:S04]  /*0240*/  @!P0 LDG.E.EL R9, desc[UR4][R18.64] ;  /* 0x0000000412098981 */ /* 0x000f68000c2e1900 */
[----:B------:R-:W5:Y:S04]  /*0250*/  @!P0 LDG.E.EL R10, desc[UR4][R16.64] ;  /* 0x00000004100a8981 */ /* 0x000f68000c2e1900 */
[----:B------:R-:W3:Y:S04]  /*0260*/  @!P0 LDG.E.EL R11, desc[UR4][R16.64] ;  /* 0x00000004100b8981 */ /* 0x000ee8000c2e1900 */
[----:B------:R-:W3:Y:S01]  /*0270*/  @!P0 LDG.E.EL R8, desc[UR4][R18.64] ;  /* 0x0000000412088981 */ /* 0x000ee2000c2e1900 */
[----:B0-----:R-:W-:Y:S01]  /*0280*/  HFMA2.MMA R14, -RZ, RZ, 1.625, 0 ;  /* 0x3e800000ff0e7435 */ /* 0x001fe200000001ff */
[----:B--2---:R-:W-:Y:S01]  /*0290*/  FADD R4, R4, 9.9999997473787516356e-06 ;  /* 0x3727c5ac04047421 */ /* 0x004fe20000000000 */
[----:B------:R-:W-:-:S03]  /*02a0*/  FADD R5, R5, 9.9999997473787516356e-06 ;  /* 0x3727c5ac05057421 */ /* 0x000fc60000000000 */
[----:B-1----:R-:W0:Y:S08]  /*02b0*/  MUFU.SQRT R12, R4 ;  /* 0x00000004000c7308 */ /* 0x002e300000002000 */
[----:B------:R1:W2:Y:S01]  /*02c0*/  MUFU.SQRT R13, R5 ;  /* 0x00000005000d7308 */ /* 0x0002a20000002000 */
[C---:B0-----:R-:W-:Y:S02]  /*02d0*/  FSETP.GT.AND P1, PT, R12.reuse, 8.50705917302346158658e+37, PT ;  /* 0x7e8000000c00780b */ /* 0x041fe40003f24000 */
[----:B------:R-:W-:Y:S01]  /*02e0*/  FSETP.GEU.AND P3, PT, R12, 1.175494350822287508e-38, PT ;  /* 0x008000000c00780b */ /* 0x000fe20003f6e000 */
[----:B-1----:R-:W0:Y:S01]  /*02f0*/  LDC.64 R4, c[0x0][0x238] ;  /* 0x00008e00ff047b82 */ /* 0x002e220000000a00 */
[----:B--2---:R-:W-:-:S02]  /*0300*/  FSETP.GT.AND P2, PT, R13, 8.50705917302346158658e+37, PT ;  /* 0x7e8000000d00780b */ /* 0x004fc40003f44000 */
[----:B------:R-:W-:-:S07]  /*0310*/  FSETP.GEU.AND P4, PT, R13, 1.175494350822287508e-38, PT ;  /* 0x008000000d00780b */ /* 0x000fce0003f8e000 */
[----:B------:R-:W-:-:S04]  /*0320*/  @P1 FMUL R12, R12, 0.25 ;  /* 0x3e8000000c0c1820 */ /* 0x000fc80000400000 */
[----:B------:R-:W-:Y:S01]  /*0330*/  @!P3 FMUL R12, R12, 16777216 ;  /* 0x4b8000000c0cb820 */ /* 0x000fe20000400000 */
[----:B------:R-:W-:-:S04]  /*0340*/  @P2 FMUL R13, R13, 0.25 ;  /* 0x3e8000000d0d2820 */ /* 0x000fc80000400000 */
[----:B------:R-:W-:Y:S01]  /*0350*/  @!P4 FMUL R13, R13, 16777216 ;  /* 0x4b8000000d0dc820 */ /* 0x000fe20000400000 */
[----:B------:R-:W1:Y:S01]  /*0360*/  MUFU.RCP R12, R12 ;  /* 0x0000000c000c7308 */ /* 0x000e620000001000 */
[----:B------:R-:W-:-:S07]  /*0370*/  FSEL R15, R14, 1, P1 ;  /* 0x3f8000000e0f7808 */ /* 0x000fce0000800000 */
[----:B------:R-:W2:Y:S01]  /*0380*/  MUFU.RCP R13, R13 ;  /* 0x0000000d000d7308 */ /* 0x000ea20000001000 */
[----:B------:R-:W-:Y:S01]  /*0390*/  FSEL R14, R14, 1, P2 ;  /* 0x3f8000000e0e7808 */ /* 0x000fe20001000000 */
[----:B------:R-:W-:-:S04]  /*03a0*/  @!P3 FMUL R15, R15, 16777216 ;  /* 0x4b8000000f0fb820 */ /* 0x000fc80000400000 */
[----:B------:R-:W-:Y:S01]  /*03b0*/  @!P4 FMUL R14, R14, 16777216 ;  /* 0x4b8000000e0ec820 */ /* 0x000fe20000400000 */
[----:B----4-:R-:W-:Y:S01]  /*03c0*/  FADD R2, -R7, R2 ;  /* 0x0000000207027221 */ /* 0x010fe20000000100 */
[----:B---3--:R-:W-:Y:S01]  /*03d0*/  FADD R3, -R6, R3 ;  /* 0x0000000306037221 */ /* 0x008fe20000000100 */
[----:B-1----:R-:W-:Y:S01]  /*03e0*/  FMUL R15, R12, R15 ;  /* 0x0000000f0c0f7220 */ /* 0x002fe20000400000 */
[----:B--2---:R-:W-:-:S03]  /*03f0*/  FMUL R14, R13, R14 ;  /* 0x0000000e0d0e7220 */ /* 0x004fc60000400000 */
[----:B------:R-:W-:Y:S01]  /*0400*/  FMUL R2, R2, R15 ;  /* 0x0000000f02027220 */ /* 0x000fe20000400000 */
[----:B------:R-:W-:-:S03]  /*0410*/  FMUL R3, R3, R14 ;  /* 0x0000000e03037220 */ /* 0x000fc60000400000 */
[----:B-----5:R-:W-:Y:S01]  /*0420*/  FFMA R2, R2, R10, R9 ;  /* 0x0000000a02027223 */ /* 0x020fe20000000009 */
[----:B------:R-:W-:-:S04]  /*0430*/  FFMA R3, R3, R11, R8 ;  /* 0x0000000b03037223 */ /* 0x000fc80000000008 */
[----:B------:R-:W-:Y:S02]  /*0440*/  FSETP.GEU.AND P1, PT, R2, RZ, PT ;  /* 0x000000ff0200720b */ /* 0x000fe40003f2e000 */
[C---:B------:R-:W-:Y:S01]  /*0450*/  FSETP.GEU.AND P2, PT, R3.reuse, RZ, PT ;  /* 0x000000ff0300720b */ /* 0x040fe20003f4e000 */
[----:B0-----:R-:W-:Y:S01]  /*0460*/  IMAD.WIDE R4, R0, 0x4, R4 ;  /* 0x0000000400047825 */ /* 0x001fe200078e0204 */
[----:B------:R-:W-:Y:S02]  /*0470*/  FSEL R2, R2, RZ, P1 ;  /* 0x000000ff02027208 */ /* 0x000fe40000800000 */
[----:B------:R-:W-:Y:S01]  /*0480*/  FSEL R3, R3, RZ, P2 ;  /* 0x000000ff03037208 */ /* 0x000fe20001000000 */
[----:B------:R-:W-:Y:S08]  /*0490*/  @P0 EXIT ;  /* 0x000000000000094d */ /* 0x000ff00003800000 */
[----:B------:R-:W-:Y:S01]  /*04a0*/  STG.E.64 desc[UR4][R4.64], R2 ;  /* 0x0000000204007986 */ /* 0x000fe2000c101b04 */
[----:B------:R-:W-:Y:S05]  /*04b0*/  EXIT ;  /* 0x000000000000794d */ /* 0x000fea0003800000 */
.L_x_0:
[----:B------:R-:W-:-:S00]  /*04c0*/  BRA `(.L_x_0) ;  /* 0xfffffffc00fc7947 */ /* 0x000fc0000383ffff */
[----:B------:R-:W-:-:S00]  /*04d0*/  NOP ;  /* 0x0000000000007918 */ /* 0x000fc00000000000 */
        /* <DEDUP_REMOVED lines=10> */
.L_x_1:


//--------------------- .nv.global.init           --------------------------
	.section	.nv.global.init,"aw",@progbits
.nv.global.init:
	.type		_$_str,@object
	.size		_$_str,(_$_str_$_2 - _$_str)
_$_str:
        /*0000*/ 	.byte	0x5f, 0x5f, 0x43, 0x55, 0x44, 0x41, 0x5f, 0x46, 0x54, 0x5a, 0x00
	.type		_$_str_$_2,@object
	.size		_$_str_$_2,(.L_1 - _$_str_$_2)
_$_str_$_2:
        /*000b*/ 	.byte	0x5f, 0x5f, 0x43, 0x55, 0x44, 0x41, 0x5f, 0x50, 0x52, 0x45, 0x43, 0x5f, 0x53, 0x51, 0x52, 0x54
        /*001b*/ 	.byte	0x00
.L_1:


//--------------------- .nv.constant0.triton_poi_fused__native_batch_norm_legit_no_training_relu_80 --------------------------
	.section	.nv.constant0.triton_poi_fused__native_batch_norm_legit_no_training_relu_80,"a",@progbits
	.sectionflags	@""
	.align	4
.nv.constant0.triton_poi_fused__native_batch_norm_legit_no_training_relu_80:
	.zero		580
